//
// Generated by NVIDIA NVVM Compiler
//
// Compiler Build ID: CL-36424714
// Cuda compilation tools, release 13.0, V13.0.88
// Based on NVVM 20.0.0
//

.version 9.0
.target sm_100
.address_size 64

	// .globl	_Z12toOneChannelPhiii

.visible .entry _Z12toOneChannelPhiii(
	.param .u64 .ptr .align 1 _Z12toOneChannelPhiii_param_0,
	.param .u32 _Z12toOneChannelPhiii_param_1,
	.param .u32 _Z12toOneChannelPhiii_param_2,
	.param .u32 _Z12toOneChannelPhiii_param_3
)
{
	.reg .pred 	%p<13>;
	.reg .b16 	%rs<5>;
	.reg .b32 	%r<33>;
	.reg .b64 	%rd<18>;

	ld.param.u64 	%rd6, [_Z12toOneChannelPhiii_param_0];
	ld.param.u32 	%r15, [_Z12toOneChannelPhiii_param_1];
	ld.param.u32 	%r17, [_Z12toOneChannelPhiii_param_2];
	ld.param.u32 	%r16, [_Z12toOneChannelPhiii_param_3];
	cvta.to.global.u64 	%rd1, %rd6;
	mov.u32 	%r18, %ctaid.x;
	mov.u32 	%r19, %ntid.x;
	mov.u32 	%r20, %tid.x;
	mad.lo.s32 	%r1, %r18, %r19, %r20;
	mov.u32 	%r21, %ctaid.y;
	mov.u32 	%r22, %ntid.y;
	mov.u32 	%r23, %tid.y;
	mad.lo.s32 	%r2, %r21, %r22, %r23;
	setp.ge.s32 	%p1, %r2, %r17;
	setp.ge.s32 	%p2, %r1, %r15;
	or.pred  	%p3, %p2, %p1;
	@%p3 bra 	$L__BB0_13;
	mad.lo.s32 	%r24, %r15, %r2, %r1;
	mul.lo.s32 	%r25, %r16, %r24;
	cvt.s64.s32 	%rd2, %r25;
	add.s32 	%r3, %r16, -1;
	setp.lt.s32 	%p4, %r16, 2;
	@%p4 bra 	$L__BB0_13;
	add.s32 	%r27, %r16, -2;
	and.b32  	%r4, %r3, 7;
	setp.lt.u32 	%p5, %r27, 7;
	mov.b32 	%r31, 0;
	@%p5 bra 	$L__BB0_5;
	and.b32  	%r31, %r3, -8;
	neg.s32 	%r29, %r31;
	add.s64 	%rd7, %rd2, %rd1;
	add.s64 	%rd17, %rd7, 3;
$L__BB0_4:
	.pragma "nounroll";
	mov.b16 	%rs1, 0;
	st.global.u8 	[%rd17+-3], %rs1;
	st.global.u8 	[%rd17+-2], %rs1;
	st.global.u8 	[%rd17+-1], %rs1;
	st.global.u8 	[%rd17], %rs1;
	st.global.u8 	[%rd17+1], %rs1;
	st.global.u8 	[%rd17+2], %rs1;
	st.global.u8 	[%rd17+3], %rs1;
	st.global.u8 	[%rd17+4], %rs1;
	add.s32 	%r29, %r29, 8;
	add.s64 	%rd17, %rd17, 8;
	setp.ne.s32 	%p6, %r29, 0;
	@%p6 bra 	$L__BB0_4;
$L__BB0_5:
	setp.eq.s32 	%p7, %r4, 0;
	@%p7 bra 	$L__BB0_13;
	and.b32  	%r10, %r3, 3;
	setp.lt.u32 	%p8, %r4, 4;
	@%p8 bra 	$L__BB0_8;
	cvt.u64.u32 	%rd8, %r31;
	add.s64 	%rd9, %rd8, %rd2;
	add.s64 	%rd10, %rd1, %rd9;
	mov.b16 	%rs2, 0;
	st.global.u8 	[%rd10], %rs2;
	st.global.u8 	[%rd10+1], %rs2;
	st.global.u8 	[%rd10+2], %rs2;
	st.global.u8 	[%rd10+3], %rs2;
	add.s32 	%r31, %r31, 4;
$L__BB0_8:
	setp.eq.s32 	%p9, %r10, 0;
	@%p9 bra 	$L__BB0_13;
	setp.eq.s32 	%p10, %r10, 1;
	@%p10 bra 	$L__BB0_11;
	cvt.u64.u32 	%rd11, %r31;
	add.s64 	%rd12, %rd11, %rd2;
	add.s64 	%rd13, %rd1, %rd12;
	mov.b16 	%rs3, 0;
	st.global.u8 	[%rd13], %rs3;
	st.global.u8 	[%rd13+1], %rs3;
	add.s32 	%r31, %r31, 2;
$L__BB0_11:
	and.b32  	%r28, %r3, 1;
	setp.eq.b32 	%p11, %r28, 1;
	not.pred 	%p12, %p11;
	@%p12 bra 	$L__BB0_13;
	cvt.u64.u32 	%rd14, %r31;
	add.s64 	%rd15, %rd14, %rd2;
	add.s64 	%rd16, %rd1, %rd15;
	mov.b16 	%rs4, 0;
	st.global.u8 	[%rd16], %rs4;
$L__BB0_13:
	ret;

}
	// .globl	_Z11toGrayScalePhiii
.visible .entry _Z11toGrayScalePhiii(
	.param .u64 .ptr .align 1 _Z11toGrayScalePhiii_param_0,
	.param .u32 _Z11toGrayScalePhiii_param_1,
	.param .u32 _Z11toGrayScalePhiii_param_2,
	.param .u32 _Z11toGrayScalePhiii_param_3
)
{
	.reg .pred 	%p<4>;
	.reg .b16 	%rs<5>;
	.reg .b32 	%r<15>;
	.reg .b32 	%f<7>;
	.reg .b64 	%rd<5>;

	ld.param.u64 	%rd1, [_Z11toGrayScalePhiii_param_0];
	ld.param.u32 	%r3, [_Z11toGrayScalePhiii_param_1];
	ld.param.u32 	%r5, [_Z11toGrayScalePhiii_param_2];
	ld.param.u32 	%r4, [_Z11toGrayScalePhiii_param_3];
	mov.u32 	%r6, %ctaid.x;
	mov.u32 	%r7, %ntid.x;
	mov.u32 	%r8, %tid.x;
	mad.lo.s32 	%r1, %r6, %r7, %r8;
	mov.u32 	%r9, %ctaid.y;
	mov.u32 	%r10, %ntid.y;
	mov.u32 	%r11, %tid.y;
	mad.lo.s32 	%r2, %r9, %r10, %r11;
	setp.ge.s32 	%p1, %r2, %r5;
	setp.ge.s32 	%p2, %r1, %r3;
	or.pred  	%p3, %p2, %p1;
	@%p3 bra 	$L__BB1_2;
	cvta.to.global.u64 	%rd2, %rd1;
	mad.lo.s32 	%r12, %r3, %r2, %r1;
	mul.lo.s32 	%r13, %r4, %r12;
	cvt.s64.s32 	%rd3, %r13;
	add.s64 	%rd4, %rd2, %rd3;
	ld.global.u8 	%rs1, [%rd4];
	cvt.rn.f32.u16 	%f1, %rs1;
	ld.global.u8 	%rs2, [%rd4+1];
	cvt.rn.f32.u16 	%f2, %rs2;
	mul.f32 	%f3, %f2, 0f3F1645A2;
	fma.rn.f32 	%f4, %f1, 0f3DE978D5, %f3;
	ld.global.u8 	%rs3, [%rd4+2];
	cvt.rn.f32.u16 	%f5, %rs3;
	fma.rn.f32 	%f6, %f5, 0f3E991687, %f4;
	cvt.rzi.u32.f32 	%r14, %f6;
	cvt.u16.u32 	%rs4, %r14;
	st.global.u8 	[%rd4], %rs4;
	st.global.u8 	[%rd4+1], %rs4;
	st.global.u8 	[%rd4+2], %rs4;
$L__BB1_2:
	ret;

}


// ===== COMPILED SASS (sm_100) =====

	.target	sm_100

	.elftype	@"ET_EXEC"


//--------------------- .note.nv.tkinfo           --------------------------
	.section	.note.nv.tkinfo,"",@"SHT_NOTE"
	.sectionflags	@"SHF_NOTE_NV_TKINFO"
	.tkinfo
        /*0018*/ 	.word	0x00000002
        /*0030*/ 	.string	""
        /*0030*/ 	.string	"ptxas"
        /*0030*/ 	.string	"Cuda compilation tools, release 13.0, V13.0.88"
        /*0030*/ 	.string	"Build cuda_13.0.r13.0/compiler.36424714_0"
        /*0030*/ 	.string	"-arch sm_100 -m 64 "



//--------------------- .note.nv.cuinfo           --------------------------
	.section	.note.nv.cuinfo,"",@"SHT_NOTE"
	.sectionflags	@"SHF_NOTE_NV_CUINFO"
        /*0018*/ 	.short	0x0002
        /*001a*/ 	.short	0x0064
        /*001c*/ 	.short	0x0082
	.zero		2


//--------------------- .nv.info                  --------------------------
	.section	.nv.info,"",@"SHT_CUDA_INFO"
	.align	4


	//----- nvinfo : EIATTR_REGCOUNT
	.align		4
        /*0000*/ 	.byte	0x04, 0x2f
        /*0002*/ 	.short	(.L_1 - .L_0)
	.align		4
.L_0:
        /*0004*/ 	.word	index@(_Z12toOneChannelPhiii)
        /*0008*/ 	.word	0x0000000d


	//----- nvinfo : EIATTR_FRAME_SIZE
	.align		4
.L_1:
        /*000c*/ 	.byte	0x04, 0x11
        /*000e*/ 	.short	(.L_3 - .L_2)
	.align		4
.L_2:
        /*0010*/ 	.word	index@(_Z12toOneChannelPhiii)
        /*0014*/ 	.word	0x00000000


	//----- nvinfo : EIATTR_REGCOUNT
	.align		4
.L_3:
        /*0018*/ 	.byte	0x04, 0x2f
        /*001a*/ 	.short	(.L_5 - .L_4)
	.align		4
.L_4:
        /*001c*/ 	.word	index@(_Z11toGrayScalePhiii)
        /*0020*/ 	.word	0x0000000a


	//----- nvinfo : EIATTR_FRAME_SIZE
	.align		4
.L_5:
        /*0024*/ 	.byte	0x04, 0x11
        /*0026*/ 	.short	(.L_7 - .L_6)
	.align		4
.L_6:
        /*0028*/ 	.word	index@(_Z11toGrayScalePhiii)
        /*002c*/ 	.word	0x00000000


	//----- nvinfo : EIATTR_MIN_STACK_SIZE
	.align		4
.L_7:
        /*0030*/ 	.byte	0x04, 0x12
        /*0032*/ 	.short	(.L_9 - .L_8)
	.align		4
.L_8:
        /*0034*/ 	.word	index@(_Z11toGrayScalePhiii)
        /*0038*/ 	.word	0x00000000


	//----- nvinfo : EIATTR_MIN_STACK_SIZE
	.align		4
.L_9:
        /*003c*/ 	.byte	0x04, 0x12
        /*003e*/ 	.short	(.L_11 - .L_10)
	.align		4
.L_10:
        /*0040*/ 	.word	index@(_Z12toOneChannelPhiii)
        /*0044*/ 	.word	0x00000000
.L_11:


//--------------------- .nv.compat                --------------------------
	.section	.nv.compat,"",@"SHT_CUDA_COMPAT_INFO"
	.align	4
        /*0000*/ 	.byte	0x02, 0x09, 0x00, 0x00, 0x02, 0x02, 0x01, 0x00, 0x02, 0x05, 0x05, 0x00, 0x03, 0x07, 0x01, 0x01
        /*0010*/ 	.byte	0x02, 0x03, 0x00, 0x00, 0x02, 0x06, 0x01, 0x00, 0x04, 0x0b, 0x08, 0x00, 0x09, 0x00, 0x00, 0x00
        /*0020*/ 	.byte	0x00, 0x00, 0x00, 0x00


//--------------------- .nv.info._Z11toGrayScalePhiii --------------------------
	.section	.nv.info._Z11toGrayScalePhiii,"",@"SHT_CUDA_INFO"
	.sectionflags	@""
	.align	4


	//----- nvinfo : EIATTR_CUDA_API_VERSION
	.align		4
        /*0000*/ 	.byte	0x04, 0x37
        /*0002*/ 	.short	(.L_13 - .L_12)
.L_12:
        /*0004*/ 	.word	0x00000082


	//----- nvinfo : EIATTR_KPARAM_INFO
	.align		4
.L_13:
        /*0008*/ 	.byte	0x04, 0x17
        /*000a*/ 	.short	(.L_15 - .L_14)
.L_14:
        /*000c*/ 	.word	0x00000000
        /*0010*/ 	.short	0x0003
        /*0012*/ 	.short	0x0010
        /*0014*/ 	.byte	0x00, 0xf0, 0x11, 0x00


	//----- nvinfo : EIATTR_KPARAM_INFO
	.align		4
.L_15:
        /*0018*/ 	.byte	0x04, 0x17
        /*001a*/ 	.short	(.L_17 - .L_16)
.L_16:
        /*001c*/ 	.word	0x00000000
        /*0020*/ 	.short	0x0002
        /*0022*/ 	.short	0x000c
        /*0024*/ 	.byte	0x00, 0xf0, 0x11, 0x00


	//----- nvinfo : EIATTR_KPARAM_INFO
	.align		4
.L_17:
        /*0028*/ 	.byte	0x04, 0x17
        /*002a*/ 	.short	(.L_19 - .L_18)
.L_18:
        /*002c*/ 	.word	0x00000000
        /*0030*/ 	.short	0x0001
        /*0032*/ 	.short	0x0008
        /*0034*/ 	.byte	0x00, 0xf0, 0x11, 0x00


	//----- nvinfo : EIATTR_KPARAM_INFO
	.align		4
.L_19:
        /*0038*/ 	.byte	0x04, 0x17
        /*003a*/ 	.short	(.L_21 - .L_20)
.L_20:
        /*003c*/ 	.word	0x00000000
        /*0040*/ 	.short	0x0000
        /*0042*/ 	.short	0x0000
        /*0044*/ 	.byte	0x00, 0xf5, 0x21, 0x00


	//----- nvinfo : EIATTR_SPARSE_MMA_MASK
	.align		4
.L_21:
        /*0048*/ 	.byte	0x03, 0x50
        /*004a*/ 	.short	0x0000


	//----- nvinfo : EIATTR_MAXREG_COUNT
	.align		4
        /*004c*/ 	.byte	0x03, 0x1b
        /*004e*/ 	.short	0x00ff


	//----- nvinfo : EIATTR_MERCURY_ISA_VERSION
	.align		4
        /*0050*/ 	.byte	0x03, 0x5f
        /*0052*/ 	.short	0x0101


	//----- nvinfo : EIATTR_VRC_CTA_INIT_COUNT
	.align		4
        /*0054*/ 	.byte	0x02, 0x4a
	.zero		1
	.zero		1


	//----- nvinfo : EIATTR_EXIT_INSTR_OFFSETS
	.align		4
        /*0058*/ 	.byte	0x04, 0x1c
        /*005a*/ 	.short	(.L_23 - .L_22)


	//   ....[0]....
.L_22:
        /*005c*/ 	.word	0x000000c0


	//   ....[1]....
        /*0060*/ 	.word	0x00000210


	//----- nvinfo : EIATTR_CBANK_PARAM_SIZE
	.align		4
.L_23:
        /*0064*/ 	.byte	0x03, 0x19
        /*0066*/ 	.short	0x0014


	//----- nvinfo : EIATTR_PARAM_CBANK
	.align		4
        /*0068*/ 	.byte	0x04, 0x0a
        /*006a*/ 	.short	(.L_25 - .L_24)
	.align		4
.L_24:
        /*006c*/ 	.word	index@(.nv.constant0._Z11toGrayScalePhiii)
        /*0070*/ 	.short	0x0380
        /*0072*/ 	.short	0x0014


	//----- nvinfo : EIATTR_SW_WAR
	.align		4
.L_25:
        /*0074*/ 	.byte	0x04, 0x36
        /*0076*/ 	.short	(.L_27 - .L_26)
.L_26:
        /*0078*/ 	.word	0x00000008
.L_27:


//--------------------- .nv.info._Z12toOneChannelPhiii --------------------------
	.section	.nv.info._Z12toOneChannelPhiii,"",@"SHT_CUDA_INFO"
	.sectionflags	@""
	.align	4


	//----- nvinfo : EIATTR_CUDA_API_VERSION
	.align		4
        /*0000*/ 	.byte	0x04, 0x37
        /*0002*/ 	.short	(.L_29 - .L_28)
.L_28:
        /*0004*/ 	.word	0x00000082


	//----- nvinfo : EIATTR_KPARAM_INFO
	.align		4
.L_29:
        /*0008*/ 	.byte	0x04, 0x17
        /*000a*/ 	.short	(.L_31 - .L_30)
.L_30:
        /*000c*/ 	.word	0x00000000
        /*0010*/ 	.short	0x0003
        /*0012*/ 	.short	0x0010
        /*0014*/ 	.byte	0x00, 0xf0, 0x11, 0x00


	//----- nvinfo : EIATTR_KPARAM_INFO
	.align		4
.L_31:
        /*0018*/ 	.byte	0x04, 0x17
        /*001a*/ 	.short	(.L_33 - .L_32)
.L_32:
        /*001c*/ 	.word	0x00000000
        /*0020*/ 	.short	0x0002
        /*0022*/ 	.short	0x000c
        /*0024*/ 	.byte	0x00, 0xf0, 0x11, 0x00


	//----- nvinfo : EIATTR_KPARAM_INFO
	.align		4
.L_33:
        /*0028*/ 	.byte	0x04, 0x17
        /*002a*/ 	.short	(.L_35 - .L_34)
.L_34:
        /*002c*/ 	.word	0x00000000
        /*0030*/ 	.short	0x0001
        /*0032*/ 	.short	0x0008
        /*0034*/ 	.byte	0x00, 0xf0, 0x11, 0x00


	//----- nvinfo : EIATTR_KPARAM_INFO
	.align		4
.L_35:
        /*0038*/ 	.byte	0x04, 0x17
        /*003a*/ 	.short	(.L_37 - .L_36)
.L_36:
        /*003c*/ 	.word	0x00000000
        /*0040*/ 	.short	0x0000
        /*0042*/ 	.short	0x0000
        /*0044*/ 	.byte	0x00, 0xf5, 0x21, 0x00


	//----- nvinfo : EIATTR_SPARSE_MMA_MASK
	.align		4
.L_37:
        /*0048*/ 	.byte	0x03, 0x50
        /*004a*/ 	.short	0x0000


	//----- nvinfo : EIATTR_MAXREG_COUNT
	.align		4
        /*004c*/ 	.byte	0x03, 0x1b
        /*004e*/ 	.short	0x00ff


	//----- nvinfo : EIATTR_MERCURY_ISA_VERSION
	.align		4
        /*0050*/ 	.byte	0x03, 0x5f
        /*0052*/ 	.short	0x0101


	//----- nvinfo : EIATTR_VRC_CTA_INIT_COUNT
	.align		4
        /*0054*/ 	.byte	0x02, 0x4a
	.zero		1
	.zero		1


	//----- nvinfo : EIATTR_EXIT_INSTR_OFFSETS
	.align		4
        /*0058*/ 	.byte	0x04, 0x1c
        /*005a*/ 	.short	(.L_39 - .L_38)


	//   ....[0]....
.L_38:
        /*005c*/ 	.word	0x000000c0


	//   ....[1]....
        /*0060*/ 	.word	0x00000100


	//   ....[2]....
        /*0064*/ 	.word	0x00000300


	//   ....[3]....
        /*0068*/ 	.word	0x000003d0


	//   ....[4]....
        /*006c*/ 	.word	0x00000480


	//   ....[5]....
        /*0070*/ 	.word	0x000004d0


	//----- nvinfo : EIATTR_CBANK_PARAM_SIZE
	.align		4
.L_39:
        /*0074*/ 	.byte	0x03, 0x19
        /*0076*/ 	.short	0x0014


	//----- nvinfo : EIATTR_PARAM_CBANK
	.align		4
        /*0078*/ 	.byte	0x04, 0x0a
        /*007a*/ 	.short	(.L_41 - .L_40)
	.align		4
.L_40:
        /*007c*/ 	.word	index@(.nv.constant0._Z12toOneChannelPhiii)
        /*0080*/ 	.short	0x0380
        /*0082*/ 	.short	0x0014


	//----- nvinfo : EIATTR_SW_WAR
	.align		4
.L_41:
        /*0084*/ 	.byte	0x04, 0x36
        /*0086*/ 	.short	(.L_43 - .L_42)
.L_42:
        /*0088*/ 	.word	0x00000008
.L_43:


//--------------------- .nv.callgraph             --------------------------
	.section	.nv.callgraph,"",@"SHT_CUDA_CALLGRAPH"
	.align	4
	.sectionentsize	8
	.align		4
        /*0000*/ 	.word	0x00000000
	.align		4
        /*0004*/ 	.word	0xffffffff
	.align		4
        /*0008*/ 	.word	0x00000000
	.align		4
        /*000c*/ 	.word	0xfffffffe
	.align		4
        /*0010*/ 	.word	0x00000000
	.align		4
        /*0014*/ 	.word	0xfffffffd
	.align		4
        /*0018*/ 	.word	0x00000000
	.align		4
        /*001c*/ 	.word	0xfffffffc


//--------------------- .text._Z11toGrayScalePhiii --------------------------
	.section	.text._Z11toGrayScalePhiii,"ax",@progbits
	.align	128
        .global         _Z11toGrayScalePhiii
        .type           _Z11toGrayScalePhiii,@function
        .size           _Z11toGrayScalePhiii,(.L_x_6 - _Z11toGrayScalePhiii)
        .other          _Z11toGrayScalePhiii,@"STO_CUDA_ENTRY STV_DEFAULT"
_Z11toGrayScalePhiii:
.text._Z11toGrayScalePhiii:
[----:B------:R-:W-:Y:S01]  /*0000*/  LDC R1, c[0x0][0x37c] ;  /* 0x0000df00ff017b82 */ /* 0x000fe20000000800 */
[----:B------:R-:W0:Y:S07]  /*0010*/  S2R R2, SR_TID.Y ;  /* 0x0000000000027919 */ /* 0x000e2e0000002200 */
[----:B------:R-:W1:Y:S01]  /*0020*/  LDC R0, c[0x0][0x360] ;  /* 0x0000d800ff007b82 */ /* 0x000e620000000800 */
[----:B------:R-:W2:Y:S01]  /*0030*/  LDCU.64 UR6, c[0x0][0x388] ;  /* 0x00007100ff0677ac */ /* 0x000ea20008000a00 */
[----:B------:R-:W1:Y:S06]  /*0040*/  S2R R5, SR_TID.X ;  /* 0x0000000000057919 */ /* 0x000e6c0000002100 */
[----:B------:R-:W0:Y:S08]  /*0050*/  S2UR UR5, SR_CTAID.Y ;  /* 0x00000000000579c3 */ /* 0x000e300000002600 */
[----:B------:R-:W0:Y:S08]  /*0060*/  LDC R3, c[0x0][0x364] ;  /* 0x0000d900ff037b82 */ /* 0x000e300000000800 */
[----:B------:R-:W1:Y:S01]  /*0070*/  S2UR UR4, SR_CTAID.X ;  /* 0x00000000000479c3 */ /* 0x000e620000002500 */
[----:B0-----:R-:W-:-:S05]  /*0080*/  IMAD R3, R3, UR5, R2 ;  /* 0x0000000503037c24 */ /* 0x001fca000f8e0202 */
[----:B--2---:R-:W-:Y:S01]  /*0090*/  ISETP.GE.AND P0, PT, R3, UR7, PT ;  /* 0x0000000703007c0c */ /* 0x004fe2000bf06270 */
[----:B-1----:R-:W-:-:S05]  /*00a0*/  IMAD R0, R0, UR4, R5 ;  /* 0x0000000400007c24 */ /* 0x002fca000f8e0205 */
[----:B------:R-:W-:-:S13]  /*00b0*/  ISETP.GE.OR P0, PT, R0, UR6, P0 ;  /* 0x0000000600007c0c */ /* 0x000fda0008706670 */
[----:B------:R-:W-:Y:S05]  /*00c0*/  @P0 EXIT ;  /* 0x000000000000094d */ /* 0x000fea0003800000 */
[----:B------:R-:W0:Y:S01]  /*00d0*/  LDCU UR7, c[0x0][0x390] ;  /* 0x00007200ff0777ac */ /* 0x000e220008000800 */
[----:B------:R-:W-:Y:S01]  /*00e0*/  IMAD R0, R3, UR6, R0 ;  /* 0x0000000603007c24 */ /* 0x000fe2000f8e0200 */
[----:B------:R-:W1:Y:S01]  /*00f0*/  LDCU.64 UR8, c[0x0][0x380] ;  /* 0x00007000ff0877ac */ /* 0x000e620008000a00 */
[----:B------:R-:W2:Y:S02]  /*0100*/  LDCU.64 UR4, c[0x0][0x358] ;  /* 0x00006b00ff0477ac */ /* 0x000ea40008000a00 */
[----:B0-----:R-:W-:-:S05]  /*0110*/  IMAD R0, R0, UR7, RZ ;  /* 0x0000000700007c24 */ /* 0x001fca000f8e02ff */
[----:B-1----:R-:W-:-:S04]  /*0120*/  IADD3 R2, P0, PT, R0, UR8, RZ ;  /* 0x0000000800027c10 */ /* 0x002fc8000ff1e0ff */
[----:B------:R-:W-:-:S05]  /*0130*/  LEA.HI.X.SX32 R3, R0, UR9, 0x1, P0 ;  /* 0x0000000900037c11 */ /* 0x000fca00080f0eff */
[----:B--2---:R-:W2:Y:S04]  /*0140*/  LDG.E.U8 R4, desc[UR4][R2.64+0x1] ;  /* 0x0000010402047981 */ /* 0x004ea8000c1e1100 */
[----:B------:R-:W3:Y:S04]  /*0150*/  LDG.E.U8 R0, desc[UR4][R2.64] ;  /* 0x0000000402007981 */ /* 0x000ee8000c1e1100 */
[----:B------:R-:W4:Y:S01]  /*0160*/  LDG.E.U8 R6, desc[UR4][R2.64+0x2] ;  /* 0x0000020402067981 */ /* 0x000f22000c1e1100 */
[----:B--2---:R-:W-:Y:S02]  /*0170*/  I2FP.F32.U32 R4, R4 ;  /* 0x0000000400047245 */ /* 0x004fe40000201000 */
[----:B---3--:R-:W-:-:S03]  /*0180*/  I2FP.F32.U32 R0, R0 ;  /* 0x0000000000007245 */ /* 0x008fc60000201000 */
[----:B------:R-:W-:Y:S01]  /*0190*/  FMUL R5, R4, 0.58700001239776611328 ;  /* 0x3f1645a204057820 */ /* 0x000fe20000400000 */
[----:B----4-:R-:W-:-:S03]  /*01a0*/  I2FP.F32.U32 R7, R6 ;  /* 0x0000000600077245 */ /* 0x010fc60000201000 */
[----:B------:R-:W-:-:S04]  /*01b0*/  FFMA R0, R0, 0.11400000005960464478, R5 ;  /* 0x3de978d500007823 */ /* 0x000fc80000000005 */
[----:B------:R-:W-:-:S04]  /*01c0*/  FFMA R0, R7, 0.29899999499320983887, R0 ;  /* 0x3e99168707007823 */ /* 0x000fc80000000000 */
[----:B------:R-:W0:Y:S02]  /*01d0*/  F2I.U32.TRUNC.NTZ R5, R0 ;  /* 0x0000000000057305 */ /* 0x000e24000020f000 */
[----:B0-----:R-:W-:Y:S04]  /*01e0*/  STG.E.U8 desc[UR4][R2.64], R5 ;  /* 0x0000000502007986 */ /* 0x001fe8000c101104 */
[----:B------:R-:W-:Y:S04]  /*01f0*/  STG.E.U8 desc[UR4][R2.64+0x1], R5 ;  /* 0x0000010502007986 */ /* 0x000fe8000c101104 */
[----:B------:R-:W-:Y:S01]  /*0200*/  STG.E.U8 desc[UR4][R2.64+0x2], R5 ;  /* 0x0000020502007986 */ /* 0x000fe2000c101104 */
[----:B------:R-:W-:Y:S05]  /*0210*/  EXIT ;  /* 0x000000000000794d */ /* 0x000fea0003800000 */
.L_x_0:
[----:B------:R-:W-:-:S00]  /*0220*/  BRA `(.L_x_0) ;  /* 0xfffffffc00fc7947 */ /* 0x000fc0000383ffff */
[----:B------:R-:W-:-:S00]  /*0230*/  NOP ;  /* 0x0000000000007918 */ /* 0x000fc00000000000 */
        /* <DEDUP_REMOVED lines=12> */
.L_x_6:


//--------------------- .text._Z12toOneChannelPhiii --------------------------
	.section	.text._Z12toOneChannelPhiii,"ax",@progbits
	.align	128
        .global         _Z12toOneChannelPhiii
        .type           _Z12toOneChannelPhiii,@function
        .size           _Z12toOneChannelPhiii,(.L_x_7 - _Z12toOneChannelPhiii)
        .other          _Z12toOneChannelPhiii,@"STO_CUDA_ENTRY STV_DEFAULT"
_Z12toOneChannelPhiii:
.text._Z12toOneChannelPhiii:
        /* <DEDUP_REMOVED lines=13> */
[----:B------:R-:W0:Y:S01]  /*00d0*/  LDC R5, c[0x0][0x390] ;  /* 0x0000e400ff057b82 */ /* 0x000e220000000800 */
[----:B------:R-:W-:Y:S01]  /*00e0*/  IMAD R0, R3, UR6, R0 ;  /* 0x0000000603007c24 */ /* 0x000fe2000f8e0200 */
[----:B0-----:R-:W-:-:S13]  /*00f0*/  ISETP.GE.AND P0, PT, R5, 0x2, PT ;  /* 0x000000020500780c */ /* 0x001fda0003f06270 */
[----:B------:R-:W-:Y:S05]  /*0100*/  @!P0 EXIT ;  /* 0x000000000000894d */ /* 0x000fea0003800000 */
[C---:B------:R-:W-:Y:S01]  /*0110*/  VIADD R2, R5.reuse, 0xfffffffe ;  /* 0xfffffffe05027836 */ /* 0x040fe20000000000 */
[----:B------:R-:W0:Y:S01]  /*0120*/  LDCU.64 UR4, c[0x0][0x358] ;  /* 0x00006b00ff0477ac */ /* 0x000e220008000a00 */
[----:B------:R-:W-:Y:S02]  /*0130*/  VIADD R4, R5, 0xffffffff ;  /* 0xffffffff05047836 */ /* 0x000fe40000000000 */
[----:B------:R-:W-:Y:S01]  /*0140*/  IMAD R0, R0, R5, RZ ;  /* 0x0000000500007224 */ /* 0x000fe200078e02ff */
[----:B------:R-:W-:Y:S01]  /*0150*/  ISETP.GE.U32.AND P1, PT, R2, 0x7, PT ;  /* 0x000000070200780c */ /* 0x000fe20003f26070 */
[----:B------:R-:W-:Y:S01]  /*0160*/  IMAD.MOV.U32 R5, RZ, RZ, RZ ;  /* 0x000000ffff057224 */ /* 0x000fe200078e00ff */
[----:B------:R-:W-:Y:S02]  /*0170*/  LOP3.LUT R9, R4, 0x7, RZ, 0xc0, !PT ;  /* 0x0000000704097812 */ /* 0x000fe400078ec0ff */
[----:B------:R-:W-:Y:S02]  /*0180*/  SHF.R.S32.HI R10, RZ, 0x1f, R0 ;  /* 0x0000001fff0a7819 */ /* 0x000fe40000011400 */
[----:B------:R-:W-:-:S07]  /*0190*/  ISETP.NE.AND P0, PT, R9, RZ, PT ;  /* 0x000000ff0900720c */ /* 0x000fce0003f05270 */
[----:B------:R-:W-:Y:S06]  /*01a0*/  @!P1 BRA `(.L_x_1) ;  /* 0x0000000000549947 */ /* 0x000fec0003800000 */
[----:B------:R-:W1:Y:S01]  /*01b0*/  LDCU.64 UR6, c[0x0][0x380] ;  /* 0x00007000ff0677ac */ /* 0x000e620008000a00 */
[----:B------:R-:W-:-:S05]  /*01c0*/  LOP3.LUT R5, R4, 0xfffffff8, RZ, 0xc0, !PT ;  /* 0xfffffff804057812 */ /* 0x000fca00078ec0ff */
[----:B------:R-:W-:Y:S01]  /*01d0*/  IMAD.MOV R6, RZ, RZ, -R5 ;  /* 0x000000ffff067224 */ /* 0x000fe200078e0a05 */
[----:B-1----:R-:W-:-:S04]  /*01e0*/  IADD3 R7, P1, PT, R0, UR6, RZ ;  /* 0x0000000600077c10 */ /* 0x002fc8000ff3e0ff */
[----:B------:R-:W-:-:S04]  /*01f0*/  IADD3 R7, P2, PT, R7, 0x3, RZ ;  /* 0x0000000307077810 */ /* 0x000fc80007f5e0ff */
[----:B------:R-:W-:-:S09]  /*0200*/  IADD3.X R8, PT, PT, RZ, UR7, R10, P2, P1 ;  /* 0x00000007ff087c10 */ /* 0x000fd200097e240a */
.L_x_2:
[----:B------:R-:W-:Y:S02]  /*0210*/  VIADD R6, R6, 0x8 ;  /* 0x0000000806067836 */ /* 0x000fe40000000000 */
[----:B-1----:R-:W-:Y:S02]  /*0220*/  IMAD.MOV.U32 R2, RZ, RZ, R7 ;  /* 0x000000ffff027224 */ /* 0x002fe400078e0007 */
[----:B------:R-:W-:Y:S01]  /*0230*/  IMAD.MOV.U32 R3, RZ, RZ, R8 ;  /* 0x000000ffff037224 */ /* 0x000fe200078e0008 */
[----:B------:R-:W-:Y:S02]  /*0240*/  ISETP.NE.AND P1, PT, R6, RZ, PT ;  /* 0x000000ff0600720c */ /* 0x000fe40003f25270 */
[----:B------:R-:W-:Y:S02]  /*0250*/  IADD3 R7, P2, PT, R2, 0x8, RZ ;  /* 0x0000000802077810 */ /* 0x000fe40007f5e0ff */
[----:B0-----:R1:W-:Y:S03]  /*0260*/  STG.E.U8 desc[UR4][R2.64+-0x3], RZ ;  /* 0xfffffdff02007986 */ /* 0x0013e6000c101104 */
[----:B------:R-:W-:Y:S01]  /*0270*/  IMAD.X R8, RZ, RZ, R3, P2 ;  /* 0x000000ffff087224 */ /* 0x000fe200010e0603 */
[----:B------:R1:W-:Y:S04]  /*0280*/  STG.E.U8 desc[UR4][R2.64+-0x2], RZ ;  /* 0xfffffeff02007986 */ /* 0x0003e8000c101104 */
[----:B------:R1:W-:Y:S04]  /*0290*/  STG.E.U8 desc[UR4][R2.64+-0x1], RZ ;  /* 0xffffffff02007986 */ /* 0x0003e8000c101104 */
[----:B------:R1:W-:Y:S04]  /*02a0*/  STG.E.U8 desc[UR4][R2.64], RZ ;  /* 0x000000ff02007986 */ /* 0x0003e8000c101104 */
[----:B------:R1:W-:Y:S04]  /*02b0*/  STG.E.U8 desc[UR4][R2.64+0x1], RZ ;  /* 0x000001ff02007986 */ /* 0x0003e8000c101104 */
[----:B------:R1:W-:Y:S04]  /*02c0*/  STG.E.U8 desc[UR4][R2.64+0x2], RZ ;  /* 0x000002ff02007986 */ /* 0x0003e8000c101104 */
[----:B------:R1:W-:Y:S04]  /*02d0*/  STG.E.U8 desc[UR4][R2.64+0x3], RZ ;  /* 0x000003ff02007986 */ /* 0x0003e8000c101104 */
[----:B------:R1:W-:Y:S01]  /*02e0*/  STG.E.U8 desc[UR4][R2.64+0x4], RZ ;  /* 0x000004ff02007986 */ /* 0x0003e2000c101104 */
[----:B------:R-:W-:Y:S05]  /*02f0*/  @P1 BRA `(.L_x_2) ;  /* 0xfffffffc00c41947 */ /* 0x000fea000383ffff */
.L_x_1:
[----:B0-----:R-:W-:Y:S05]  /*0300*/  @!P0 EXIT ;  /* 0x000000000000894d */ /* 0x001fea0003800000 */
[----:B------:R-:W-:Y:S02]  /*0310*/  ISETP.GE.U32.AND P1, PT, R9, 0x4, PT ;  /* 0x000000040900780c */ /* 0x000fe40003f26070 */
[----:B------:R-:W-:-:S04]  /*0320*/  LOP3.LUT R6, R4, 0x3, RZ, 0xc0, !PT ;  /* 0x0000000304067812 */ /* 0x000fc800078ec0ff */
[----:B------:R-:W-:-:S07]  /*0330*/  ISETP.NE.AND P0, PT, R6, RZ, PT ;  /* 0x000000ff0600720c */ /* 0x000fce0003f05270 */
[----:B------:R-:W-:Y:S06]  /*0340*/  @!P1 BRA `(.L_x_3) ;  /* 0x0000000000209947 */ /* 0x000fec0003800000 */
[----:B------:R-:W1:Y:S02]  /*0350*/  LDCU.64 UR6, c[0x0][0x380] ;  /* 0x00007000ff0677ac */ /* 0x000e640008000a00 */
[C---:B-1----:R-:W-:Y:S01]  /*0360*/  IADD3 R2, P1, P2, R5.reuse, UR6, R0 ;  /* 0x0000000605027c10 */ /* 0x042fe2000fa3e000 */
[----:B------:R-:W-:-:S03]  /*0370*/  VIADD R5, R5, 0x4 ;  /* 0x0000000405057836 */ /* 0x000fc60000000000 */
[----:B------:R-:W-:-:S05]  /*0380*/  IADD3.X R3, PT, PT, RZ, UR7, R10, P1, P2 ;  /* 0x00000007ff037c10 */ /* 0x000fca0008fe440a */
[----:B------:R0:W-:Y:S04]  /*0390*/  STG.E.U8 desc[UR4][R2.64], RZ ;  /* 0x000000ff02007986 */ /* 0x0001e8000c101104 */
[----:B------:R0:W-:Y:S04]  /*03a0*/  STG.E.U8 desc[UR4][R2.64+0x1], RZ ;  /* 0x000001ff02007986 */ /* 0x0001e8000c101104 */
[----:B------:R0:W-:Y:S04]  /*03b0*/  STG.E.U8 desc[UR4][R2.64+0x2], RZ ;  /* 0x000002ff02007986 */ /* 0x0001e8000c101104 */
[----:B------:R0:W-:Y:S02]  /*03c0*/  STG.E.U8 desc[UR4][R2.64+0x3], RZ ;  /* 0x000003ff02007986 */ /* 0x0001e4000c101104 */
.L_x_3:
[----:B------:R-:W-:Y:S05]  /*03d0*/  @!P0 EXIT ;  /* 0x000000000000894d */ /* 0x000fea0003800000 */
[----:B------:R-:W-:Y:S02]  /*03e0*/  ISETP.NE.AND P1, PT, R6, 0x1, PT ;  /* 0x000000010600780c */ /* 0x000fe40003f25270 */
[----:B------:R-:W-:-:S04]  /*03f0*/  LOP3.LUT R4, R4, 0x1, RZ, 0xc0, !PT ;  /* 0x0000000104047812 */ /* 0x000fc800078ec0ff */
[----:B------:R-:W-:-:S07]  /*0400*/  ISETP.NE.U32.AND P0, PT, R4, 0x1, PT ;  /* 0x000000010400780c */ /* 0x000fce0003f05070 */
[----:B------:R-:W-:Y:S06]  /*0410*/  @!P1 BRA `(.L_x_4) ;  /* 0x0000000000189947 */ /* 0x000fec0003800000 */
[----:B------:R-:W0:Y:S02]  /*0420*/  LDCU.64 UR6, c[0x0][0x380] ;  /* 0x00007000ff0677ac */ /* 0x000e240008000a00 */
[C---:B01----:R-:W-:Y:S01]  /*0430*/  IADD3 R2, P1, P2, R5.reuse, UR6, R0 ;  /* 0x0000000605027c10 */ /* 0x043fe2000fa3e000 */
[----:B------:R-:W-:-:S03]  /*0440*/  VIADD R5, R5, 0x2 ;  /* 0x0000000205057836 */ /* 0x000fc60000000000 */
[----:B------:R-:W-:-:S05]  /*0450*/  IADD3.X R3, PT, PT, RZ, UR7, R10, P1, P2 ;  /* 0x00000007ff037c10 */ /* 0x000fca0008fe440a */
[----:B------:R2:W-:Y:S04]  /*0460*/  STG.E.U8 desc[UR4][R2.64], RZ ;  /* 0x000000ff02007986 */ /* 0x0005e8000c101104 */
[----:B------:R2:W-:Y:S02]  /*0470*/  STG.E.U8 desc[UR4][R2.64+0x1], RZ ;  /* 0x000001ff02007986 */ /* 0x0005e4000c101104 */
.L_x_4:
[----:B------:R-:W-:Y:S05]  /*0480*/  @P0 EXIT ;  /* 0x000000000000094d */ /* 0x000fea0003800000 */
[----:B------:R-:W0:Y:S02]  /*0490*/  LDCU.64 UR6, c[0x0][0x380] ;  /* 0x00007000ff0677ac */ /* 0x000e240008000a00 */
[----:B012---:R-:W-:-:S04]  /*04a0*/  IADD3 R2, P0, P1, R5, UR6, R0 ;  /* 0x0000000605027c10 */ /* 0x007fc8000f91e000 */
[----:B------:R-:W-:-:S05]  /*04b0*/  IADD3.X R3, PT, PT, RZ, UR7, R10, P0, P1 ;  /* 0x00000007ff037c10 */ /* 0x000fca00087e240a */
[----:B------:R-:W-:Y:S01]  /*04c0*/  STG.E.U8 desc[UR4][R2.64], RZ ;  /* 0x000000ff02007986 */ /* 0x000fe2000c101104 */
[----:B------:R-:W-:Y:S05]  /*04d0*/  EXIT ;  /* 0x000000000000794d */ /* 0x000fea0003800000 */
.L_x_5:
        /* <DEDUP_REMOVED lines=10> */
.L_x_7:


//--------------------- .nv.shared.reserved.0     --------------------------
	.section	.nv.shared.reserved.0,"aw",@nobits
	.weak		__nv_reservedSMEM_offset_0_alias
	.size		__nv_reservedSMEM_offset_0_alias, 0, 64
	.other		__nv_reservedSMEM_offset_0_alias,@"STO_CUDA_RESERVED_SHARED STV_DEFAULT"
__nv_reservedSMEM_offset_0_alias:
	.zero		0
	.zero		64


//--------------------- .nv.constant0._Z11toGrayScalePhiii --------------------------
	.section	.nv.constant0._Z11toGrayScalePhiii,"a",@progbits
	.sectionflags	@""
	.align	4
.nv.constant0._Z11toGrayScalePhiii:
	.zero		916


//--------------------- .nv.constant0._Z12toOneChannelPhiii --------------------------
	.section	.nv.constant0._Z12toOneChannelPhiii,"a",@progbits
	.sectionflags	@""
	.align	4
.nv.constant0._Z12toOneChannelPhiii:
	.zero		916


//--------------------- SYMBOLS --------------------------

	.type		.nv.reservedSmem.offset0,@object
	.size		.nv.reservedSmem.offset0,0x4
